	.headerflags	@"EF_CUDA_TEXMODE_UNIFIED EF_CUDA_64BIT_ADDRESS EF_CUDA_ACCELERATORS EF_CUDA_SM90 EF_CUDA_VIRTUAL_SM(EF_CUDA_SM90)"
	.elftype	@"ET_EXEC"


//--------------------- .nv.info                  --------------------------
	.section	.nv.info,"",@"SHT_CUDA_INFO"
	.align	4


	//----- nvinfo : EIATTR_REGCOUNT
	.align		4
        /*0000*/ 	.byte	0x04, 0x2f
        /*0002*/ 	.short	(.L_3 - .L_2)
	.align		4
.L_2:
        /*0004*/ 	.word	index@(triton_poi_fused__native_batch_norm_legit_no_training__prelu_kernel_add_28)
        /*0008*/ 	.word	0x00000018


	//----- nvinfo : EIATTR_MIN_STACK_SIZE
	.align		4
.L_3:
        /*000c*/ 	.byte	0x04, 0x12
        /*000e*/ 	.short	(.L_5 - .L_4)
	.align		4
.L_4:
        /*0010*/ 	.word	index@(triton_poi_fused__native_batch_norm_legit_no_training__prelu_kernel_add_28)
        /*0014*/ 	.word	0x00000000


	//----- nvinfo : EIATTR_FRAME_SIZE
	.align		4
.L_5:
        /*0018*/ 	.byte	0x04, 0x11
        /*001a*/ 	.short	(.L_7 - .L_6)
	.align		4
.L_6:
        /*001c*/ 	.word	index@(triton_poi_fused__native_batch_norm_legit_no_training__prelu_kernel_add_28)
        /*0020*/ 	.word	0x00000000


	//----- nvinfo : EIATTR_MIN_STACK_SIZE
	.align		4
.L_7:
        /*0024*/ 	.byte	0x04, 0x12
        /*0026*/ 	.short	(.L_9 - .L_8)
	.align		4
.L_8:
        /*0028*/ 	.word	index@(triton_poi_fused__native_batch_norm_legit_no_training__prelu_kernel_add_28)
        /*002c*/ 	.word	0x00000000
.L_9:


//--------------------- .nv.info.triton_poi_fused__native_batch_norm_legit_no_training__prelu_kernel_add_28 --------------------------
	.section	.nv.info.triton_poi_fused__native_batch_norm_legit_no_training__prelu_kernel_add_28,"",@"SHT_CUDA_INFO"
	.sectionflags	@""
	.align	4


	//----- nvinfo : EIATTR_CUDA_API_VERSION
	.align		4
        /*0000*/ 	.byte	0x04, 0x37
        /*0002*/ 	.short	(.L_11 - .L_10)
.L_10:
        /*0004*/ 	.word	0x0000007c


	//----- nvinfo : EIATTR_KPARAM_INFO
	.align		4
.L_11:
        /*0008*/ 	.byte	0x04, 0x17
        /*000a*/ 	.short	(.L_13 - .L_12)
.L_12:
        /*000c*/ 	.word	0x00000000
        /*0010*/ 	.short	0x000a
        /*0012*/ 	.short	0x0050
        /*0014*/ 	.byte	0x00, 0xf0, 0x11, 0x00


	//----- nvinfo : EIATTR_KPARAM_INFO
	.align		4
.L_13:
        /*0018*/ 	.byte	0x04, 0x17
        /*001a*/ 	.short	(.L_15 - .L_14)
.L_14:
        /*001c*/ 	.word	0x00000000
        /*0020*/ 	.short	0x0009
        /*0022*/ 	.short	0x0048
        /*0024*/ 	.byte	0x00, 0xf4, 0x21, 0x00


	//----- nvinfo : EIATTR_KPARAM_INFO
	.align		4
.L_15:
        /*0028*/ 	.byte	0x04, 0x17
        /*002a*/ 	.short	(.L_17 - .L_16)
.L_16:
        /*002c*/ 	.word	0x00000000
        /*0030*/ 	.short	0x0008
        /*0032*/ 	.short	0x0040
        /*0034*/ 	.byte	0x00, 0xf4, 0x21, 0x00


	//----- nvinfo : EIATTR_KPARAM_INFO
	.align		4
.L_17:
        /*0038*/ 	.byte	0x04, 0x17
        /*003a*/ 	.short	(.L_19 - .L_18)
.L_18:
        /*003c*/ 	.word	0x00000000
        /*0040*/ 	.short	0x0007
        /*0042*/ 	.short	0x0038
        /*0044*/ 	.byte	0x00, 0xf4, 0x21, 0x00


	//----- nvinfo : EIATTR_KPARAM_INFO
	.align		4
.L_19:
        /*0048*/ 	.byte	0x04, 0x17
        /*004a*/ 	.short	(.L_21 - .L_20)
.L_20:
        /*004c*/ 	.word	0x00000000
        /*0050*/ 	.short	0x0006
        /*0052*/ 	.short	0x0030
        /*0054*/ 	.byte	0x00, 0xf4, 0x21, 0x00


	//----- nvinfo : EIATTR_KPARAM_INFO
	.align		4
.L_21:
        /*0058*/ 	.byte	0x04, 0x17
        /*005a*/ 	.short	(.L_23 - .L_22)
.L_22:
        /*005c*/ 	.word	0x00000000
        /*0060*/ 	.short	0x0005
        /*0062*/ 	.short	0x0028
        /*0064*/ 	.byte	0x00, 0xf4, 0x21, 0x00


	//----- nvinfo : EIATTR_KPARAM_INFO
	.align		4
.L_23:
        /*0068*/ 	.byte	0x04, 0x17
        /*006a*/ 	.short	(.L_25 - .L_24)
.L_24:
        /*006c*/ 	.word	0x00000000
        /*0070*/ 	.short	0x0004
        /*0072*/ 	.short	0x0020
        /*0074*/ 	.byte	0x00, 0xf4, 0x21, 0x00


	//----- nvinfo : EIATTR_KPARAM_INFO
	.align		4
.L_25:
        /*0078*/ 	.byte	0x04, 0x17
        /*007a*/ 	.short	(.L_27 - .L_26)
.L_26:
        /*007c*/ 	.word	0x00000000
        /*0080*/ 	.short	0x0003
        /*0082*/ 	.short	0x0018
        /*0084*/ 	.byte	0x00, 0xf4, 0x21, 0x00


	//----- nvinfo : EIATTR_KPARAM_INFO
	.align		4
.L_27:
        /*0088*/ 	.byte	0x04, 0x17
        /*008a*/ 	.short	(.L_29 - .L_28)
.L_28:
        /*008c*/ 	.word	0x00000000
        /*0090*/ 	.short	0x0002
        /*0092*/ 	.short	0x0010
        /*0094*/ 	.byte	0x00, 0xf4, 0x21, 0x00


	//----- nvinfo : EIATTR_KPARAM_INFO
	.align		4
.L_29:
        /*0098*/ 	.byte	0x04, 0x17
        /*009a*/ 	.short	(.L_31 - .L_30)
.L_30:
        /*009c*/ 	.word	0x00000000
        /*00a0*/ 	.short	0x0001
        /*00a2*/ 	.short	0x0008
        /*00a4*/ 	.byte	0x00, 0xf4, 0x21, 0x00


	//----- nvinfo : EIATTR_KPARAM_INFO
	.align		4
.L_31:
        /*00a8*/ 	.byte	0x04, 0x17
        /*00aa*/ 	.short	(.L_33 - .L_32)
.L_32:
        /*00ac*/ 	.word	0x00000000
        /*00b0*/ 	.short	0x0000
        /*00b2*/ 	.short	0x0000
        /*00b4*/ 	.byte	0x00, 0xf4, 0x21, 0x00


	//----- nvinfo : EIATTR_SPARSE_MMA_MASK
	.align		4
.L_33:
        /*00b8*/ 	.byte	0x03, 0x50
        /*00ba*/ 	.short	0x0000


	//----- nvinfo : EIATTR_MAXREG_COUNT
	.align		4
        /*00bc*/ 	.byte	0x03, 0x1b
        /*00be*/ 	.short	0x00ff


	//----- nvinfo : EIATTR_EXIT_INSTR_OFFSETS
	.align		4
        /*00c0*/ 	.byte	0x04, 0x1c
        /*00c2*/ 	.short	(.L_35 - .L_34)


	//   ....[0]....
.L_34:
        /*00c4*/ 	.word	0x00000440


	//----- nvinfo : EIATTR_REQNTID
	.align		4
.L_35:
        /*00c8*/ 	.byte	0x04, 0x10
        /*00ca*/ 	.short	(.L_37 - .L_36)
.L_36:
        /*00cc*/ 	.word	0x00000080
        /*00d0*/ 	.word	0x00000001
        /*00d4*/ 	.word	0x00000001


	//----- nvinfo : EIATTR_CBANK_PARAM_SIZE
	.align		4
.L_37:
        /*00d8*/ 	.byte	0x03, 0x19
        /*00da*/ 	.short	0x0054


	//----- nvinfo : EIATTR_PARAM_CBANK
	.align		4
        /*00dc*/ 	.byte	0x04, 0x0a
        /*00de*/ 	.short	(.L_39 - .L_38)
	.align		4
.L_38:
        /*00e0*/ 	.word	index@(.nv.constant0.triton_poi_fused__native_batch_norm_legit_no_training__prelu_kernel_add_28)
        /*00e4*/ 	.short	0x0210
        /*00e6*/ 	.short	0x0054


	//----- nvinfo : EIATTR_SW_WAR
	.align		4
.L_39:
        /*00e8*/ 	.byte	0x04, 0x36
        /*00ea*/ 	.short	(.L_41 - .L_40)
.L_40:
        /*00ec*/ 	.word	0x00000008
.L_41:


//--------------------- .nv.callgraph             --------------------------
	.section	.nv.callgraph,"",@"SHT_CUDA_CALLGRAPH"
	.align	4
	.sectionentsize	8
	.align		4
        /*0000*/ 	.word	0x00000000
	.align		4
        /*0004*/ 	.word	0xffffffff
	.align		4
        /*0008*/ 	.word	0x00000000
	.align		4
        /*000c*/ 	.word	0xfffffffe
	.align		4
        /*0010*/ 	.word	0x00000000
	.align		4
        /*0014*/ 	.word	0xfffffffd
	.align		4
        /*0018*/ 	.word	0x00000000
	.align		4
        /*001c*/ 	.word	0xfffffffc


//--------------------- .nv.constant4             --------------------------
	.section	.nv.constant4,"a",@progbits
	.align	8
	.align		8
.nv.constant4:
        /*0000*/ 	.dword	_$_str
	.align		8
        /*0008*/ 	.dword	_$_str_$_2


//--------------------- .text.triton_poi_fused__native_batch_norm_legit_no_training__prelu_kernel_add_28 --------------------------
	.section	.text.triton_poi_fused__native_batch_norm_legit_no_training__prelu_kernel_add_28,"ax",@progbits
	.align	128
        .global         triton_poi_fused__native_batch_norm_legit_no_training__prelu_kernel_add_28
        .type           triton_poi_fused__native_batch_norm_legit_no_training__prelu_kernel_add_28,@function
        .size           triton_poi_fused__native_batch_norm_legit_no_training__prelu_kernel_add_28,(.L_x_1 - triton_poi_fused__native_batch_norm_legit_no_training__prelu_kernel_add_28)
        .other          triton_poi_fused__native_batch_norm_legit_no_training__prelu_kernel_add_28,@"STO_CUDA_ENTRY STV_DEFAULT"
triton_poi_fused__native_batch_norm_legit_no_training__prelu_kernel_add_28:
.text.triton_poi_fused__native_batch_norm_legit_no_training__prelu_kernel_add_28:
[----:B------:R-:W-:Y:S01]  /*0000*/  LDC R1, c[0x0][0x28] ;  /* 0x00000a00ff017b82 */ /* 0x000fe20000000800 */
[----:B------:R-:W1:Y:S07]  /*0010*/  S2R R5, SR_TID.X ;  /* 0x0000000000057919 */ /* 0x000e6e0000002100 */
[----:B------:R-:W2:Y:S01]  /*0020*/  LDC.64 R20, c[0x0][0x220] ;  /* 0x00008800ff147b82 */ /* 0x000ea20000000a00 */
[----:B------:R-:W-:Y:S01]  /*0030*/  ULDC.64 UR4, c[0x0][0x208] ;  /* 0x0000820000047ab9 */ /* 0x000fe20000000a00 */
[----:B------:R-:W3:Y:S06]  /*0040*/  S2R R0, SR_CTAID.X ;  /* 0x0000000000007919 */ /* 0x000eec0000002500 */
[----:B------:R-:W4:Y:S08]  /*0050*/  LDC.64 R16, c[0x0][0x218] ;  /* 0x00008600ff107b82 */ /* 0x000f300000000a00 */
[----:B------:R-:W5:Y:S08]  /*0060*/  LDC.64 R18, c[0x0][0x210] ;  /* 0x00008400ff127b82 */ /* 0x000f700000000a00 */
[----:B------:R-:W5:Y:S01]  /*0070*/  LDC.64 R14, c[0x0][0x228] ;  /* 0x00008a00ff0e7b82 */ /* 0x000f620000000a00 */
[----:B-1----:R-:W-:-:S07]  /*0080*/  LOP3.LUT R5, R5, 0x7f, RZ, 0xc0, !PT ;  /* 0x0000007f05057812 */ /* 0x002fce00078ec0ff */
[----:B------:R-:W1:Y:S01]  /*0090*/  LDC.64 R10, c[0x0][0x230] ;  /* 0x00008c00ff0a7b82 */ /* 0x000e620000000a00 */
[----:B---3--:R-:W-:Y:S02]  /*00a0*/  SHF.R.S32.HI R2, RZ, 0x18, R0 ;  /* 0x00000018ff027819 */ /* 0x008fe40000011400 */
[----:B------:R-:W-:Y:S02]  /*00b0*/  LEA R5, R0, R5, 0x7 ;  /* 0x0000000500057211 */ /* 0x000fe400078e38ff */
[----:B------:R-:W-:-:S03]  /*00c0*/  SGXT R0, R2, 0x1 ;  /* 0x000000010200781a */ /* 0x000fc60000000200 */
[----:B------:R-:W3:Y:S01]  /*00d0*/  LDC.64 R8, c[0x0][0x238] ;  /* 0x00008e00ff087b82 */ /* 0x000ee20000000a00 */
[----:B------:R-:W-:-:S04]  /*00e0*/  LEA.HI R0, R0, R5, RZ, 0x6 ;  /* 0x0000000500007211 */ /* 0x000fc800078f30ff */
[----:B------:R-:W-:-:S03]  /*00f0*/  SHF.R.S32.HI R0, RZ, 0x6, R0 ;  /* 0x00000006ff007819 */ /* 0x000fc60000011400 */
[----:B------:R-:W3:Y:S01]  /*0100*/  LDC.64 R6, c[0x0][0x248] ;  /* 0x00009200ff067b82 */ /* 0x000ee20000000a00 */
[----:B------:R-:W-:-:S04]  /*0110*/  LEA.HI R2, R0, R0, RZ, 0x5 ;  /* 0x0000000000027211 */ /* 0x000fc800078f28ff */
[----:B------:R-:W-:-:S03]  /*0120*/  LOP3.LUT R13, R2, 0xffffffe0, RZ, 0xc0, !PT ;  /* 0xffffffe0020d7812 */ /* 0x000fc600078ec0ff */
[----:B------:R-:W3:Y:S01]  /*0130*/  LDC.64 R2, c[0x0][0x240] ;  /* 0x00009000ff027b82 */ /* 0x000ee20000000a00 */
[----:B------:R-:W-:-:S05]  /*0140*/  IADD3 R13, R0, -R13, RZ ;  /* 0x8000000d000d7210 */ /* 0x000fca0007ffe0ff */
[----:B--2---:R-:W-:-:S05]  /*0150*/  IMAD.WIDE R20, R13, 0x4, R20 ;  /* 0x000000040d147825 */ /* 0x004fca00078e0214 */
[----:B------:R1:W2:Y:S01]  /*0160*/  LDG.E.EL R0, desc[UR4][R20.64] ;  /* 0x0000000414007981 */ /* 0x0002a2000c2e1900 */
[----:B----4-:R-:W-:-:S04]  /*0170*/  IMAD.WIDE R16, R13, 0x4, R16 ;  /* 0x000000040d107825 */ /* 0x010fc800078e0210 */
[----:B-----5:R-:W-:Y:S01]  /*0180*/  IMAD.WIDE R18, R5, 0x4, R18 ;  /* 0x0000000405127825 */ /* 0x020fe200078e0212 */
[----:B------:R-:W-:Y:S01]  /*0190*/  SHF.R.S32.HI R12, RZ, 0x1f, R5 ;  /* 0x0000001fff0c7819 */ /* 0x000fe20000011405 */
[----:B------:R-:W4:Y:S04]  /*01a0*/  LDG.E.EL R17, desc[UR4][R16.64] ;  /* 0x0000000410117981 */ /* 0x000f28000c2e1900 */
[----:B------:R-:W4:Y:S01]  /*01b0*/  LDG.E R4, desc[UR4][R18.64] ;  /* 0x0000000412047981 */ /* 0x000f22000c1e1900 */
[----:B0-----:R-:W-:Y:S01]  /*01c0*/  IMAD.WIDE R14, R13, 0x4, R14 ;  /* 0x000000040d0e7825 */ /* 0x001fe200078e020e */
[----:B------:R-:W-:-:S03]  /*01d0*/  LEA.HI R12, R12, R5, RZ, 0xb ;  /* 0x000000050c0c7211 */ /* 0x000fc600078f58ff */
[----:B-1----:R-:W-:-:S04]  /*01e0*/  IMAD.WIDE R20, R13, 0x4, R10 ;  /* 0x000000040d147825 */ /* 0x002fc800078e020a */
[----:B---3--:R-:W-:Y:S01]  /*01f0*/  IMAD.WIDE R10, R13, 0x4, R8 ;  /* 0x000000040d0a7825 */ /* 0x008fe200078e0208 */
[C---:B------:R-:W-:Y:S01]  /*0200*/  SHF.L.U32 R13, R12.reuse, 0x1, RZ ;  /* 0x000000010c0d7819 */ /* 0x040fe200000006ff */
[----:B------:R-:W3:Y:S04]  /*0210*/  LDG.E.EL R8, desc[UR4][R14.64] ;  /* 0x000000040e087981 */ /* 0x000ee8000c2e1900 */
[----:B------:R-:W3:Y:S01]  /*0220*/  LDG.E.EL R9, desc[UR4][R20.64] ;  /* 0x0000000414097981 */ /* 0x000ee2000c2e1900 */
[----:B------:R-:W-:Y:S02]  /*0230*/  LOP3.LUT R12, R12, 0xfffff800, RZ, 0xc0, !PT ;  /* 0xfffff8000c0c7812 */ /* 0x000fe400078ec0ff */
[----:B------:R-:W-:Y:S01]  /*0240*/  LOP3.LUT R13, R13, 0xfffff000, RZ, 0xc0, !PT ;  /* 0xfffff0000d0d7812 */ /* 0x000fe200078ec0ff */
[----:B------:R0:W5:Y:S01]  /*0250*/  LDG.E.EL R10, desc[UR4][R10.64] ;  /* 0x000000040a0a7981 */ /* 0x000162000c2e1900 */
[----:B------:R-:W-:-:S02]  /*0260*/  IMAD.WIDE R2, R5, 0x4, R2 ;  /* 0x0000000405027825 */ /* 0x000fc400078e0202 */
[----:B------:R-:W-:-:S03]  /*0270*/  IADD3 R13, R13, R5, -R12 ;  /* 0x000000050d0d7210 */ /* 0x000fc60007ffe80c */
[----:B------:R1:W3:Y:S02]  /*0280*/  LDG.E R12, desc[UR4][R2.64] ;  /* 0x00000004020c7981 */ /* 0x0002e4000c1e1900 */
[----:B------:R-:W-:-:S05]  /*0290*/  IMAD.WIDE R6, R13, 0x4, R6 ;  /* 0x000000040d067825 */ /* 0x000fca00078e0206 */
[----:B------:R1:W3:Y:S01]  /*02a0*/  LDG.E R13, desc[UR4][R6.64] ;  /* 0x00000004060d7981 */ /* 0x0002e2000c1e1900 */
[----:B0-----:R-:W-:Y:S01]  /*02b0*/  HFMA2.MMA R11, -RZ, RZ, 1.625, 0 ;  /* 0x3e800000ff0b7435 */ /* 0x001fe200000001ff */
[----:B-1----:R-:W0:Y:S08]  /*02c0*/  LDC.64 R2, c[0x0][0x258] ;  /* 0x00009600ff027b82 */ /* 0x002e300000000a00 */
[----:B------:R-:W1:Y:S01]  /*02d0*/  LDC.64 R6, c[0x0][0x250] ;  /* 0x00009400ff067b82 */ /* 0x000e620000000a00 */
[----:B0-----:R-:W-:-:S04]  /*02e0*/  IMAD.WIDE R2, R5, 0x4, R2 ;  /* 0x0000000405027825 */ /* 0x001fc800078e0202 */
[----:B-1----:R-:W-:-:S04]  /*02f0*/  IMAD.WIDE R6, R5, 0x4, R6 ;  /* 0x0000000405067825 */ /* 0x002fc800078e0206 */
[----:B--2---:R-:W-:-:S04]  /*0300*/  FADD R0, R0, 9.9999997473787516356e-06 ;  /* 0x3727c5ac00007421 */ /* 0x004fc80000000000 */
[----:B------:R-:W0:Y:S02]  /*0310*/  MUFU.SQRT R14, R0 ;  /* 0x00000000000e7308 */ /* 0x000e240000002000 */
[C---:B0-----:R-:W-:Y:S02]  /*0320*/  FSETP.GT.AND P0, PT, R14.reuse, 8.50705917302346158658e+37, PT ;  /* 0x7e8000000e00780b */ /* 0x041fe40003f04000 */
[----:B------:R-:W-:-:S11]  /*0330*/  FSETP.GEU.AND P1, PT, R14, 1.175494350822287508e-38, PT ;  /* 0x008000000e00780b */ /* 0x000fd60003f2e000 */
[----:B------:R-:W-:-:S04]  /*0340*/  @P0 FMUL R14, R14, 0.25 ;  /* 0x3e8000000e0e0820 */ /* 0x000fc80000400000 */
[----:B------:R-:W-:-:S06]  /*0350*/  @!P1 FMUL R14, R14, 16777216 ;  /* 0x4b8000000e0e9820 */ /* 0x000fcc0000400000 */
[----:B------:R-:W0:Y:S01]  /*0360*/  MUFU.RCP R14, R14 ;  /* 0x0000000e000e7308 */ /* 0x000e220000001000 */
[----:B------:R-:W-:Y:S01]  /*0370*/  FSEL R11, R11, 1, P0 ;  /* 0x3f8000000b0b7808 */ /* 0x000fe20000000000 */
[----:B----4-:R-:W-:-:S04]  /*0380*/  FADD R4, R4, -R17 ;  /* 0x8000001104047221 */ /* 0x010fc80000000000 */
[----:B------:R-:W-:-:S04]  /*0390*/  @!P1 FMUL R11, R11, 16777216 ;  /* 0x4b8000000b0b9820 */ /* 0x000fc80000400000 */
[----:B0-----:R-:W-:-:S04]  /*03a0*/  FMUL R11, R14, R11 ;  /* 0x0000000b0e0b7220 */ /* 0x001fc80000400000 */
[----:B------:R-:W-:-:S04]  /*03b0*/  FMUL R4, R4, R11 ;  /* 0x0000000b04047220 */ /* 0x000fc80000400000 */
[----:B---3--:R-:W-:-:S04]  /*03c0*/  FFMA R9, R8, R4, R9 ;  /* 0x0000000408097223 */ /* 0x008fc80000000009 */
[----:B-----5:R-:W-:Y:S01]  /*03d0*/  FMUL R10, R10, R9 ;  /* 0x000000090a0a7220 */ /* 0x020fe20000400000 */
[----:B------:R-:W-:-:S04]  /*03e0*/  FSETP.GT.AND P0, PT, R9, RZ, PT ;  /* 0x000000ff0900720b */ /* 0x000fc80003f04000 */
[----:B------:R-:W-:-:S05]  /*03f0*/  FSEL R11, R9, R10, P0 ;  /* 0x0000000a090b7208 */ /* 0x000fca0000000000 */
[----:B------:R-:W-:-:S04]  /*0400*/  FADD R12, R12, R11 ;  /* 0x0000000b0c0c7221 */ /* 0x000fc80000000000 */
[----:B------:R-:W-:Y:S01]  /*0410*/  FADD R13, R13, R12 ;  /* 0x0000000c0d0d7221 */ /* 0x000fe20000000000 */
[----:B------:R-:W-:Y:S04]  /*0420*/  STG.E desc[UR4][R6.64], R9 ;  /* 0x0000000906007986 */ /* 0x000fe8000c101904 */
[----:B------:R-:W-:Y:S01]  /*0430*/  STG.E desc[UR4][R2.64], R13 ;  /* 0x0000000d02007986 */ /* 0x000fe2000c101904 */
[----:B------:R-:W-:Y:S05]  /*0440*/  EXIT ;  /* 0x000000000000794d */ /* 0x000fea0003800000 */
.L_x_0:
[----:B------:R-:W-:-:S00]  /*0450*/  BRA `(.L_x_0) ;  /* 0xfffffffc00fc7947 */ /* 0x000fc0000383ffff */
[----:B------:R-:W-:-:S00]  /*0460*/  NOP ;  /* 0x0000000000007918 */ /* 0x000fc00000000000 */
        /* <DEDUP_REMOVED lines=9> */
.L_x_1:


//--------------------- .nv.global.init           --------------------------
	.section	.nv.global.init,"aw",@progbits
.nv.global.init:
	.type		_$_str,@object
	.size		_$_str,(_$_str_$_2 - _$_str)
_$_str:
        /*0000*/ 	.byte	0x5f, 0x5f, 0x43, 0x55, 0x44, 0x41, 0x5f, 0x46, 0x54, 0x5a, 0x00
	.type		_$_str_$_2,@object
	.size		_$_str_$_2,(.L_1 - _$_str_$_2)
_$_str_$_2:
        /*000b*/ 	.byte	0x5f, 0x5f, 0x43, 0x55, 0x44, 0x41, 0x5f, 0x50, 0x52, 0x45, 0x43, 0x5f, 0x53, 0x51, 0x52, 0x54
        /*001b*/ 	.byte	0x00
.L_1:


//--------------------- .nv.constant0.triton_poi_fused__native_batch_norm_legit_no_training__prelu_kernel_add_28 --------------------------
	.section	.nv.constant0.triton_poi_fused__native_batch_norm_legit_no_training__prelu_kernel_add_28,"a",@progbits
	.sectionflags	@""
	.align	4
.nv.constant0.triton_poi_fused__native_batch_norm_legit_no_training__prelu_kernel_add_28:
	.zero		612
